//
// Generated by NVIDIA NVVM Compiler
//
// Compiler Build ID: CL-36424714
// Cuda compilation tools, release 13.0, V13.0.88
// Based on NVVM 20.0.0
//

.version 9.0
.target sm_100
.address_size 64

	// .globl	_Z6kernelP6uchar4iP7COV_AVGi

.visible .entry _Z6kernelP6uchar4iP7COV_AVGi(
	.param .u64 .ptr .align 1 _Z6kernelP6uchar4iP7COV_AVGi_param_0,
	.param .u32 _Z6kernelP6uchar4iP7COV_AVGi_param_1,
	.param .u64 .ptr .align 1 _Z6kernelP6uchar4iP7COV_AVGi_param_2,
	.param .u32 _Z6kernelP6uchar4iP7COV_AVGi_param_3
)
{
	.reg .pred 	%p<17>;
	.reg .b16 	%rs<8>;
	.reg .b32 	%r<57>;
	.reg .b64 	%rd<31>;
	.reg .b64 	%fd<207>;

	ld.param.u64 	%rd7, [_Z6kernelP6uchar4iP7COV_AVGi_param_0];
	ld.param.u32 	%r23, [_Z6kernelP6uchar4iP7COV_AVGi_param_1];
	ld.param.u64 	%rd8, [_Z6kernelP6uchar4iP7COV_AVGi_param_2];
	ld.param.u32 	%r24, [_Z6kernelP6uchar4iP7COV_AVGi_param_3];
	cvta.to.global.u64 	%rd1, %rd8;
	cvta.to.global.u64 	%rd2, %rd7;
	mov.u32 	%r25, %tid.x;
	mov.u32 	%r26, %ctaid.x;
	mov.u32 	%r27, %ntid.x;
	mad.lo.s32 	%r46, %r26, %r27, %r25;
	mov.u32 	%r28, %nctaid.x;
	mul.lo.s32 	%r2, %r28, %r27;
	setp.ge.s32 	%p1, %r46, %r23;
	@%p1 bra 	$L__BB0_13;
	setp.gt.s32 	%p2, %r24, 0;
	@%p2 bra 	$L__BB0_2;
	bra.uni 	$L__BB0_12;
$L__BB0_2:
	and.b32  	%r3, %r24, 2147483644;
	and.b32  	%r4, %r24, 1;
$L__BB0_3:
	setp.lt.u32 	%p4, %r24, 4;
	mul.wide.s32 	%rd11, %r46, 4;
	add.s64 	%rd3, %rd2, %rd11;
	.pragma "used_bytes_mask 7";
	ld.global.u32 	%r31, [%rd3];
	bfe.u32 	%r32, %r31, 0, 8;
	cvt.u16.u32 	%rs2, %r32;
	and.b16  	%rs3, %rs2, 255;
	bfe.u32 	%r33, %r31, 8, 8;
	cvt.u16.u32 	%rs4, %r33;
	and.b16  	%rs5, %rs4, 255;
	bfe.u32 	%r34, %r31, 16, 8;
	cvt.u16.u32 	%rs6, %r34;
	and.b16  	%rs7, %rs6, 255;
	cvt.rn.f64.u16 	%fd1, %rs3;
	cvt.rn.f64.u16 	%fd2, %rs5;
	cvt.rn.f64.u16 	%fd3, %rs7;
	mov.f64 	%fd205, 0d7FEFFFFFFFFFFFFF;
	mov.b32 	%r53, 0;
	mov.u32 	%r49, %r53;
	@%p4 bra 	$L__BB0_6;
	add.s64 	%rd30, %rd1, 80;
	mov.f64 	%fd205, 0d7FEFFFFFFFFFFFFF;
	mov.b32 	%r47, 0;
	mov.u32 	%r49, %r47;
$L__BB0_5:
	.pragma "nounroll";
	ld.global.f64 	%fd11, [%rd30+-80];
	ld.global.f64 	%fd12, [%rd30+-72];
	ld.global.f64 	%fd13, [%rd30+-64];
	ld.global.u64 	%rd12, [%rd30+-48];
	cvta.to.global.u64 	%rd13, %rd12;
	sub.f64 	%fd14, %fd1, %fd11;
	sub.f64 	%fd15, %fd2, %fd12;
	sub.f64 	%fd16, %fd3, %fd13;
	ld.global.f64 	%fd17, [%rd13];
	ld.global.f64 	%fd18, [%rd13+24];
	mul.f64 	%fd19, %fd15, %fd18;
	fma.rn.f64 	%fd20, %fd14, %fd17, %fd19;
	ld.global.f64 	%fd21, [%rd13+48];
	fma.rn.f64 	%fd22, %fd16, %fd21, %fd20;
	ld.global.f64 	%fd23, [%rd13+8];
	ld.global.f64 	%fd24, [%rd13+32];
	mul.f64 	%fd25, %fd15, %fd24;
	fma.rn.f64 	%fd26, %fd14, %fd23, %fd25;
	ld.global.f64 	%fd27, [%rd13+56];
	fma.rn.f64 	%fd28, %fd16, %fd27, %fd26;
	mul.f64 	%fd29, %fd15, %fd28;
	fma.rn.f64 	%fd30, %fd14, %fd22, %fd29;
	ld.global.f64 	%fd31, [%rd13+16];
	ld.global.f64 	%fd32, [%rd13+40];
	mul.f64 	%fd33, %fd15, %fd32;
	fma.rn.f64 	%fd34, %fd14, %fd31, %fd33;
	ld.global.f64 	%fd35, [%rd13+64];
	fma.rn.f64 	%fd36, %fd16, %fd35, %fd34;
	fma.rn.f64 	%fd37, %fd16, %fd36, %fd30;
	setp.lt.f64 	%p5, %fd37, %fd205;
	selp.f64 	%fd38, %fd37, %fd205, %p5;
	selp.b32 	%r36, %r47, %r49, %p5;
	ld.global.f64 	%fd39, [%rd30+-40];
	ld.global.f64 	%fd40, [%rd30+-32];
	ld.global.f64 	%fd41, [%rd30+-24];
	ld.global.u64 	%rd14, [%rd30+-8];
	cvta.to.global.u64 	%rd15, %rd14;
	sub.f64 	%fd42, %fd1, %fd39;
	sub.f64 	%fd43, %fd2, %fd40;
	sub.f64 	%fd44, %fd3, %fd41;
	ld.global.f64 	%fd45, [%rd15];
	ld.global.f64 	%fd46, [%rd15+24];
	mul.f64 	%fd47, %fd43, %fd46;
	fma.rn.f64 	%fd48, %fd42, %fd45, %fd47;
	ld.global.f64 	%fd49, [%rd15+48];
	fma.rn.f64 	%fd50, %fd44, %fd49, %fd48;
	ld.global.f64 	%fd51, [%rd15+8];
	ld.global.f64 	%fd52, [%rd15+32];
	mul.f64 	%fd53, %fd43, %fd52;
	fma.rn.f64 	%fd54, %fd42, %fd51, %fd53;
	ld.global.f64 	%fd55, [%rd15+56];
	fma.rn.f64 	%fd56, %fd44, %fd55, %fd54;
	mul.f64 	%fd57, %fd43, %fd56;
	fma.rn.f64 	%fd58, %fd42, %fd50, %fd57;
	ld.global.f64 	%fd59, [%rd15+16];
	ld.global.f64 	%fd60, [%rd15+40];
	mul.f64 	%fd61, %fd43, %fd60;
	fma.rn.f64 	%fd62, %fd42, %fd59, %fd61;
	ld.global.f64 	%fd63, [%rd15+64];
	fma.rn.f64 	%fd64, %fd44, %fd63, %fd62;
	fma.rn.f64 	%fd65, %fd44, %fd64, %fd58;
	setp.lt.f64 	%p6, %fd65, %fd38;
	selp.f64 	%fd66, %fd65, %fd38, %p6;
	add.s32 	%r37, %r47, 1;
	selp.b32 	%r38, %r37, %r36, %p6;
	ld.global.f64 	%fd67, [%rd30];
	ld.global.f64 	%fd68, [%rd30+8];
	ld.global.f64 	%fd69, [%rd30+16];
	ld.global.u64 	%rd16, [%rd30+32];
	cvta.to.global.u64 	%rd17, %rd16;
	sub.f64 	%fd70, %fd1, %fd67;
	sub.f64 	%fd71, %fd2, %fd68;
	sub.f64 	%fd72, %fd3, %fd69;
	ld.global.f64 	%fd73, [%rd17];
	ld.global.f64 	%fd74, [%rd17+24];
	mul.f64 	%fd75, %fd71, %fd74;
	fma.rn.f64 	%fd76, %fd70, %fd73, %fd75;
	ld.global.f64 	%fd77, [%rd17+48];
	fma.rn.f64 	%fd78, %fd72, %fd77, %fd76;
	ld.global.f64 	%fd79, [%rd17+8];
	ld.global.f64 	%fd80, [%rd17+32];
	mul.f64 	%fd81, %fd71, %fd80;
	fma.rn.f64 	%fd82, %fd70, %fd79, %fd81;
	ld.global.f64 	%fd83, [%rd17+56];
	fma.rn.f64 	%fd84, %fd72, %fd83, %fd82;
	mul.f64 	%fd85, %fd71, %fd84;
	fma.rn.f64 	%fd86, %fd70, %fd78, %fd85;
	ld.global.f64 	%fd87, [%rd17+16];
	ld.global.f64 	%fd88, [%rd17+40];
	mul.f64 	%fd89, %fd71, %fd88;
	fma.rn.f64 	%fd90, %fd70, %fd87, %fd89;
	ld.global.f64 	%fd91, [%rd17+64];
	fma.rn.f64 	%fd92, %fd72, %fd91, %fd90;
	fma.rn.f64 	%fd93, %fd72, %fd92, %fd86;
	setp.lt.f64 	%p7, %fd93, %fd66;
	selp.f64 	%fd94, %fd93, %fd66, %p7;
	add.s32 	%r39, %r47, 2;
	selp.b32 	%r40, %r39, %r38, %p7;
	ld.global.f64 	%fd95, [%rd30+40];
	ld.global.f64 	%fd96, [%rd30+48];
	ld.global.f64 	%fd97, [%rd30+56];
	ld.global.u64 	%rd18, [%rd30+72];
	cvta.to.global.u64 	%rd19, %rd18;
	sub.f64 	%fd98, %fd1, %fd95;
	sub.f64 	%fd99, %fd2, %fd96;
	sub.f64 	%fd100, %fd3, %fd97;
	ld.global.f64 	%fd101, [%rd19];
	ld.global.f64 	%fd102, [%rd19+24];
	mul.f64 	%fd103, %fd99, %fd102;
	fma.rn.f64 	%fd104, %fd98, %fd101, %fd103;
	ld.global.f64 	%fd105, [%rd19+48];
	fma.rn.f64 	%fd106, %fd100, %fd105, %fd104;
	ld.global.f64 	%fd107, [%rd19+8];
	ld.global.f64 	%fd108, [%rd19+32];
	mul.f64 	%fd109, %fd99, %fd108;
	fma.rn.f64 	%fd110, %fd98, %fd107, %fd109;
	ld.global.f64 	%fd111, [%rd19+56];
	fma.rn.f64 	%fd112, %fd100, %fd111, %fd110;
	mul.f64 	%fd113, %fd99, %fd112;
	fma.rn.f64 	%fd114, %fd98, %fd106, %fd113;
	ld.global.f64 	%fd115, [%rd19+16];
	ld.global.f64 	%fd116, [%rd19+40];
	mul.f64 	%fd117, %fd99, %fd116;
	fma.rn.f64 	%fd118, %fd98, %fd115, %fd117;
	ld.global.f64 	%fd119, [%rd19+64];
	fma.rn.f64 	%fd120, %fd100, %fd119, %fd118;
	fma.rn.f64 	%fd121, %fd100, %fd120, %fd114;
	setp.lt.f64 	%p8, %fd121, %fd94;
	selp.f64 	%fd205, %fd121, %fd94, %p8;
	add.s32 	%r41, %r47, 3;
	selp.b32 	%r49, %r41, %r40, %p8;
	add.s64 	%rd30, %rd30, 160;
	add.s32 	%r47, %r47, 4;
	setp.ne.s32 	%p9, %r47, %r3;
	mov.u32 	%r53, %r3;
	@%p9 bra 	$L__BB0_5;
$L__BB0_6:
	and.b32  	%r43, %r24, 3;
	setp.eq.s32 	%p10, %r43, 0;
	@%p10 bra 	$L__BB0_11;
	setp.eq.s32 	%p11, %r43, 1;
	@%p11 bra 	$L__BB0_9;
	mul.wide.u32 	%rd20, %r53, 40;
	add.s64 	%rd21, %rd1, %rd20;
	ld.global.f64 	%fd122, [%rd21];
	ld.global.f64 	%fd123, [%rd21+8];
	ld.global.f64 	%fd124, [%rd21+16];
	ld.global.u64 	%rd22, [%rd21+32];
	cvta.to.global.u64 	%rd23, %rd22;
	sub.f64 	%fd125, %fd1, %fd122;
	sub.f64 	%fd126, %fd2, %fd123;
	sub.f64 	%fd127, %fd3, %fd124;
	ld.global.f64 	%fd128, [%rd23];
	ld.global.f64 	%fd129, [%rd23+24];
	mul.f64 	%fd130, %fd126, %fd129;
	fma.rn.f64 	%fd131, %fd125, %fd128, %fd130;
	ld.global.f64 	%fd132, [%rd23+48];
	fma.rn.f64 	%fd133, %fd127, %fd132, %fd131;
	ld.global.f64 	%fd134, [%rd23+8];
	ld.global.f64 	%fd135, [%rd23+32];
	mul.f64 	%fd136, %fd126, %fd135;
	fma.rn.f64 	%fd137, %fd125, %fd134, %fd136;
	ld.global.f64 	%fd138, [%rd23+56];
	fma.rn.f64 	%fd139, %fd127, %fd138, %fd137;
	mul.f64 	%fd140, %fd126, %fd139;
	fma.rn.f64 	%fd141, %fd125, %fd133, %fd140;
	ld.global.f64 	%fd142, [%rd23+16];
	ld.global.f64 	%fd143, [%rd23+40];
	mul.f64 	%fd144, %fd126, %fd143;
	fma.rn.f64 	%fd145, %fd125, %fd142, %fd144;
	ld.global.f64 	%fd146, [%rd23+64];
	fma.rn.f64 	%fd147, %fd127, %fd146, %fd145;
	fma.rn.f64 	%fd148, %fd127, %fd147, %fd141;
	setp.lt.f64 	%p12, %fd148, %fd205;
	selp.f64 	%fd149, %fd148, %fd205, %p12;
	selp.b32 	%r44, %r53, %r49, %p12;
	add.s32 	%r45, %r53, 1;
	ld.global.f64 	%fd150, [%rd21+40];
	ld.global.f64 	%fd151, [%rd21+48];
	ld.global.f64 	%fd152, [%rd21+56];
	ld.global.u64 	%rd24, [%rd21+72];
	cvta.to.global.u64 	%rd25, %rd24;
	sub.f64 	%fd153, %fd1, %fd150;
	sub.f64 	%fd154, %fd2, %fd151;
	sub.f64 	%fd155, %fd3, %fd152;
	ld.global.f64 	%fd156, [%rd25];
	ld.global.f64 	%fd157, [%rd25+24];
	mul.f64 	%fd158, %fd154, %fd157;
	fma.rn.f64 	%fd159, %fd153, %fd156, %fd158;
	ld.global.f64 	%fd160, [%rd25+48];
	fma.rn.f64 	%fd161, %fd155, %fd160, %fd159;
	ld.global.f64 	%fd162, [%rd25+8];
	ld.global.f64 	%fd163, [%rd25+32];
	mul.f64 	%fd164, %fd154, %fd163;
	fma.rn.f64 	%fd165, %fd153, %fd162, %fd164;
	ld.global.f64 	%fd166, [%rd25+56];
	fma.rn.f64 	%fd167, %fd155, %fd166, %fd165;
	mul.f64 	%fd168, %fd154, %fd167;
	fma.rn.f64 	%fd169, %fd153, %fd161, %fd168;
	ld.global.f64 	%fd170, [%rd25+16];
	ld.global.f64 	%fd171, [%rd25+40];
	mul.f64 	%fd172, %fd154, %fd171;
	fma.rn.f64 	%fd173, %fd153, %fd170, %fd172;
	ld.global.f64 	%fd174, [%rd25+64];
	fma.rn.f64 	%fd175, %fd155, %fd174, %fd173;
	fma.rn.f64 	%fd176, %fd155, %fd175, %fd169;
	setp.lt.f64 	%p13, %fd176, %fd149;
	selp.f64 	%fd205, %fd176, %fd149, %p13;
	selp.b32 	%r49, %r45, %r44, %p13;
	add.s32 	%r53, %r53, 2;
$L__BB0_9:
	setp.eq.s32 	%p14, %r4, 0;
	@%p14 bra 	$L__BB0_11;
	mul.wide.u32 	%rd26, %r53, 40;
	add.s64 	%rd27, %rd1, %rd26;
	ld.global.f64 	%fd177, [%rd27];
	ld.global.f64 	%fd178, [%rd27+8];
	ld.global.f64 	%fd179, [%rd27+16];
	ld.global.u64 	%rd28, [%rd27+32];
	cvta.to.global.u64 	%rd29, %rd28;
	sub.f64 	%fd180, %fd1, %fd177;
	sub.f64 	%fd181, %fd2, %fd178;
	sub.f64 	%fd182, %fd3, %fd179;
	ld.global.f64 	%fd183, [%rd29];
	ld.global.f64 	%fd184, [%rd29+24];
	mul.f64 	%fd185, %fd181, %fd184;
	fma.rn.f64 	%fd186, %fd180, %fd183, %fd185;
	ld.global.f64 	%fd187, [%rd29+48];
	fma.rn.f64 	%fd188, %fd182, %fd187, %fd186;
	ld.global.f64 	%fd189, [%rd29+8];
	ld.global.f64 	%fd190, [%rd29+32];
	mul.f64 	%fd191, %fd181, %fd190;
	fma.rn.f64 	%fd192, %fd180, %fd189, %fd191;
	ld.global.f64 	%fd193, [%rd29+56];
	fma.rn.f64 	%fd194, %fd182, %fd193, %fd192;
	mul.f64 	%fd195, %fd181, %fd194;
	fma.rn.f64 	%fd196, %fd180, %fd188, %fd195;
	ld.global.f64 	%fd197, [%rd29+16];
	ld.global.f64 	%fd198, [%rd29+40];
	mul.f64 	%fd199, %fd181, %fd198;
	fma.rn.f64 	%fd200, %fd180, %fd197, %fd199;
	ld.global.f64 	%fd201, [%rd29+64];
	fma.rn.f64 	%fd202, %fd182, %fd201, %fd200;
	fma.rn.f64 	%fd203, %fd182, %fd202, %fd196;
	setp.lt.f64 	%p15, %fd203, %fd205;
	selp.b32 	%r49, %r53, %r49, %p15;
$L__BB0_11:
	st.global.u8 	[%rd3+3], %r49;
	add.s32 	%r46, %r46, %r2;
	setp.lt.s32 	%p16, %r46, %r23;
	@%p16 bra 	$L__BB0_3;
	bra.uni 	$L__BB0_13;
$L__BB0_12:
	mul.wide.s32 	%rd9, %r46, 4;
	add.s64 	%rd10, %rd2, %rd9;
	mov.b16 	%rs1, 0;
	st.global.u8 	[%rd10+3], %rs1;
	add.s32 	%r46, %r46, %r2;
	setp.lt.s32 	%p3, %r46, %r23;
	@%p3 bra 	$L__BB0_12;
$L__BB0_13:
	ret;

}


// ===== COMPILED SASS (sm_100) =====

	.target	sm_100

	.elftype	@"ET_EXEC"


//--------------------- .note.nv.tkinfo           --------------------------
	.section	.note.nv.tkinfo,"",@"SHT_NOTE"
	.sectionflags	@"SHF_NOTE_NV_TKINFO"
	.tkinfo
        /*0018*/ 	.word	0x00000002
        /*0030*/ 	.string	""
        /*0030*/ 	.string	"ptxas"
        /*0030*/ 	.string	"Cuda compilation tools, release 13.0, V13.0.88"
        /*0030*/ 	.string	"Build cuda_13.0.r13.0/compiler.36424714_0"
        /*0030*/ 	.string	"-arch sm_100 -m 64 "



//--------------------- .note.nv.cuinfo           --------------------------
	.section	.note.nv.cuinfo,"",@"SHT_NOTE"
	.sectionflags	@"SHF_NOTE_NV_CUINFO"
        /*0018*/ 	.short	0x0002
        /*001a*/ 	.short	0x0064
        /*001c*/ 	.short	0x0082
	.zero		2


//--------------------- .nv.info                  --------------------------
	.section	.nv.info,"",@"SHT_CUDA_INFO"
	.align	4


	//----- nvinfo : EIATTR_REGCOUNT
	.align		4
        /*0000*/ 	.byte	0x04, 0x2f
        /*0002*/ 	.short	(.L_1 - .L_0)
	.align		4
.L_0:
        /*0004*/ 	.word	index@(_Z6kernelP6uchar4iP7COV_AVGi)
        /*0008*/ 	.word	0x00000028


	//----- nvinfo : EIATTR_FRAME_SIZE
	.align		4
.L_1:
        /*000c*/ 	.byte	0x04, 0x11
        /*000e*/ 	.short	(.L_3 - .L_2)
	.align		4
.L_2:
        /*0010*/ 	.word	index@(_Z6kernelP6uchar4iP7COV_AVGi)
        /*0014*/ 	.word	0x00000000


	//----- nvinfo : EIATTR_MIN_STACK_SIZE
	.align		4
.L_3:
        /*0018*/ 	.byte	0x04, 0x12
        /*001a*/ 	.short	(.L_5 - .L_4)
	.align		4
.L_4:
        /*001c*/ 	.word	index@(_Z6kernelP6uchar4iP7COV_AVGi)
        /*0020*/ 	.word	0x00000000
.L_5:


//--------------------- .nv.compat                --------------------------
	.section	.nv.compat,"",@"SHT_CUDA_COMPAT_INFO"
	.align	4
        /*0000*/ 	.byte	0x02, 0x09, 0x00, 0x00, 0x02, 0x02, 0x01, 0x00, 0x02, 0x05, 0x05, 0x00, 0x03, 0x07, 0x01, 0x01
        /*0010*/ 	.byte	0x02, 0x03, 0x00, 0x00, 0x02, 0x06, 0x01, 0x00, 0x04, 0x0b, 0x08, 0x00, 0x01, 0x00, 0x00, 0x00
        /*0020*/ 	.byte	0x00, 0x00, 0x00, 0x00


//--------------------- .nv.info._Z6kernelP6uchar4iP7COV_AVGi --------------------------
	.section	.nv.info._Z6kernelP6uchar4iP7COV_AVGi,"",@"SHT_CUDA_INFO"
	.sectionflags	@""
	.align	4


	//----- nvinfo : EIATTR_CUDA_API_VERSION
	.align		4
        /*0000*/ 	.byte	0x04, 0x37
        /*0002*/ 	.short	(.L_7 - .L_6)
.L_6:
        /*0004*/ 	.word	0x00000082


	//----- nvinfo : EIATTR_KPARAM_INFO
	.align		4
.L_7:
        /*0008*/ 	.byte	0x04, 0x17
        /*000a*/ 	.short	(.L_9 - .L_8)
.L_8:
        /*000c*/ 	.word	0x00000000
        /*0010*/ 	.short	0x0003
        /*0012*/ 	.short	0x0018
        /*0014*/ 	.byte	0x00, 0xf0, 0x11, 0x00


	//----- nvinfo : EIATTR_KPARAM_INFO
	.align		4
.L_9:
        /*0018*/ 	.byte	0x04, 0x17
        /*001a*/ 	.short	(.L_11 - .L_10)
.L_10:
        /*001c*/ 	.word	0x00000000
        /*0020*/ 	.short	0x0002
        /*0022*/ 	.short	0x0010
        /*0024*/ 	.byte	0x00, 0xf5, 0x21, 0x00


	//----- nvinfo : EIATTR_KPARAM_INFO
	.align		4
.L_11:
        /*0028*/ 	.byte	0x04, 0x17
        /*002a*/ 	.short	(.L_13 - .L_12)
.L_12:
        /*002c*/ 	.word	0x00000000
        /*0030*/ 	.short	0x0001
        /*0032*/ 	.short	0x0008
        /*0034*/ 	.byte	0x00, 0xf0, 0x11, 0x00


	//----- nvinfo : EIATTR_KPARAM_INFO
	.align		4
.L_13:
        /*0038*/ 	.byte	0x04, 0x17
        /*003a*/ 	.short	(.L_15 - .L_14)
.L_14:
        /*003c*/ 	.word	0x00000000
        /*0040*/ 	.short	0x0000
        /*0042*/ 	.short	0x0000
        /*0044*/ 	.byte	0x00, 0xf5, 0x21, 0x00


	//----- nvinfo : EIATTR_SPARSE_MMA_MASK
	.align		4
.L_15:
        /*0048*/ 	.byte	0x03, 0x50
        /*004a*/ 	.short	0x0000


	//----- nvinfo : EIATTR_MAXREG_COUNT
	.align		4
        /*004c*/ 	.byte	0x03, 0x1b
        /*004e*/ 	.short	0x00ff


	//----- nvinfo : EIATTR_MERCURY_ISA_VERSION
	.align		4
        /*0050*/ 	.byte	0x03, 0x5f
        /*0052*/ 	.short	0x0101


	//----- nvinfo : EIATTR_UNUSED_LOAD_BYTE_OFFSET
	.align		4
        /*0054*/ 	.byte	0x04, 0x44
        /*0056*/ 	.short	(.L_17 - .L_16)


	//   ....[0]....
.L_16:
        /*0058*/ 	.word	0x000001a0
        /*005c*/ 	.word	0x00000007


	//----- nvinfo : EIATTR_VRC_CTA_INIT_COUNT
	.align		4
.L_17:
        /*0060*/ 	.byte	0x02, 0x4a
	.zero		1
	.zero		1


	//----- nvinfo : EIATTR_EXIT_INSTR_OFFSETS
	.align		4
        /*0064*/ 	.byte	0x04, 0x1c
        /*0066*/ 	.short	(.L_19 - .L_18)


	//   ....[0]....
.L_18:
        /*0068*/ 	.word	0x00000090


	//   ....[1]....
        /*006c*/ 	.word	0x00000140


	//   ....[2]....
        /*0070*/ 	.word	0x000011f0


	//----- nvinfo : EIATTR_CRS_STACK_SIZE
	.align		4
.L_19:
        /*0074*/ 	.byte	0x04, 0x1e
        /*0076*/ 	.short	(.L_21 - .L_20)
.L_20:
        /*0078*/ 	.word	0x00000000


	//----- nvinfo : EIATTR_CBANK_PARAM_SIZE
	.align		4
.L_21:
        /*007c*/ 	.byte	0x03, 0x19
        /*007e*/ 	.short	0x001c


	//----- nvinfo : EIATTR_PARAM_CBANK
	.align		4
        /*0080*/ 	.byte	0x04, 0x0a
        /*0082*/ 	.short	(.L_23 - .L_22)
	.align		4
.L_22:
        /*0084*/ 	.word	index@(.nv.constant0._Z6kernelP6uchar4iP7COV_AVGi)
        /*0088*/ 	.short	0x0380
        /*008a*/ 	.short	0x001c


	//----- nvinfo : EIATTR_SW_WAR
	.align		4
.L_23:
        /*008c*/ 	.byte	0x04, 0x36
        /*008e*/ 	.short	(.L_25 - .L_24)
.L_24:
        /*0090*/ 	.word	0x00000008
.L_25:


//--------------------- .nv.callgraph             --------------------------
	.section	.nv.callgraph,"",@"SHT_CUDA_CALLGRAPH"
	.align	4
	.sectionentsize	8
	.align		4
        /*0000*/ 	.word	0x00000000
	.align		4
        /*0004*/ 	.word	0xffffffff
	.align		4
        /*0008*/ 	.word	0x00000000
	.align		4
        /*000c*/ 	.word	0xfffffffe
	.align		4
        /*0010*/ 	.word	0x00000000
	.align		4
        /*0014*/ 	.word	0xfffffffd
	.align		4
        /*0018*/ 	.word	0x00000000
	.align		4
        /*001c*/ 	.word	0xfffffffc


//--------------------- .text._Z6kernelP6uchar4iP7COV_AVGi --------------------------
	.section	.text._Z6kernelP6uchar4iP7COV_AVGi,"ax",@progbits
	.align	128
        .global         _Z6kernelP6uchar4iP7COV_AVGi
        .type           _Z6kernelP6uchar4iP7COV_AVGi,@function
        .size           _Z6kernelP6uchar4iP7COV_AVGi,(.L_x_8 - _Z6kernelP6uchar4iP7COV_AVGi)
        .other          _Z6kernelP6uchar4iP7COV_AVGi,@"STO_CUDA_ENTRY STV_DEFAULT"
_Z6kernelP6uchar4iP7COV_AVGi:
.text._Z6kernelP6uchar4iP7COV_AVGi:
[----:B------:R-:W-:Y:S01]  /*0000*/  LDC R1, c[0x0][0x37c] ;  /* 0x0000df00ff017b82 */ /* 0x000fe20000000800 */
[----:B------:R-:W0:Y:S07]  /*0010*/  S2R R3, SR_TID.X ;  /* 0x0000000000037919 */ /* 0x000e2e0000002100 */
[----:B------:R-:W0:Y:S01]  /*0020*/  S2UR UR4, SR_CTAID.X ;  /* 0x00000000000479c3 */ /* 0x000e220000002500 */
[----:B------:R-:W1:Y:S07]  /*0030*/  LDCU UR6, c[0x0][0x388] ;  /* 0x00007100ff0677ac */ /* 0x000e6e0008000800 */
[----:B------:R-:W0:Y:S01]  /*0040*/  LDC R0, c[0x0][0x360] ;  /* 0x0000d800ff007b82 */ /* 0x000e220000000800 */
[----:B------:R-:W2:Y:S01]  /*0050*/  LDCU UR5, c[0x0][0x370] ;  /* 0x00006e00ff0577ac */ /* 0x000ea20008000800 */
[----:B0-----:R-:W-:-:S02]  /*0060*/  IMAD R3, R0, UR4, R3 ;  /* 0x0000000400037c24 */ /* 0x001fc4000f8e0203 */
[----:B--2---:R-:W-:-:S03]  /*0070*/  IMAD R0, R0, UR5, RZ ;  /* 0x0000000500007c24 */ /* 0x004fc6000f8e02ff */
[----:B-1----:R-:W-:-:S13]  /*0080*/  ISETP.GE.AND P0, PT, R3, UR6, PT ;  /* 0x0000000603007c0c */ /* 0x002fda000bf06270 */
[----:B------:R-:W-:Y:S05]  /*0090*/  @P0 EXIT ;  /* 0x000000000000094d */ /* 0x000fea0003800000 */
[----:B------:R-:W0:Y:S01]  /*00a0*/  LDCU UR4, c[0x0][0x398] ;  /* 0x00007300ff0477ac */ /* 0x000e220008000800 */
[----:B------:R-:W1:Y:S01]  /*00b0*/  LDCU.64 UR8, c[0x0][0x358] ;  /* 0x00006b00ff0877ac */ /* 0x000e620008000a00 */
[----:B0-----:R-:W-:-:S09]  /*00c0*/  UISETP.GT.AND UP0, UPT, UR4, URZ, UPT ;  /* 0x000000ff0400728c */ /* 0x001fd2000bf04270 */
[----:B-1----:R-:W-:Y:S05]  /*00d0*/  BRA.U UP0, `(.L_x_0) ;  /* 0x00000001001c7547 */ /* 0x002fea000b800000 */
[----:B------:R-:W0:Y:S02]  /*00e0*/  LDC.64 R6, c[0x0][0x380] ;  /* 0x0000e000ff067b82 */ /* 0x000e240000000a00 */
.L_x_1:
[----:B0-----:R-:W-:-:S04]  /*00f0*/  IMAD.WIDE R4, R3, 0x4, R6 ;  /* 0x0000000403047825 */ /* 0x001fc800078e0206 */
[----:B------:R-:W-:Y:S01]  /*0100*/  IMAD.IADD R3, R0, 0x1, R3 ;  /* 0x0000000100037824 */ /* 0x000fe200078e0203 */
[----:B------:R1:W-:Y:S04]  /*0110*/  STG.E.U8 desc[UR8][R4.64+0x3], RZ ;  /* 0x000003ff04007986 */ /* 0x0003e8000c101108 */
[----:B------:R-:W-:-:S13]  /*0120*/  ISETP.GE.AND P0, PT, R3, UR6, PT ;  /* 0x0000000603007c0c */ /* 0x000fda000bf06270 */
[----:B-1----:R-:W-:Y:S05]  /*0130*/  @!P0 BRA `(.L_x_1) ;  /* 0xfffffffc00ec8947 */ /* 0x002fea000383ffff */
[----:B------:R-:W-:Y:S05]  /*0140*/  EXIT ;  /* 0x000000000000794d */ /* 0x000fea0003800000 */
.L_x_0:
[----:B------:R-:W-:-:S12]  /*0150*/  ULOP3.LUT UR4, UR4, 0x7ffffffc, URZ, 0xc0, !UPT ;  /* 0x7ffffffc04047892 */ /* 0x000fd8000f8ec0ff */
.L_x_6:
[----:B01----:R-:W0:Y:S01]  /*0160*/  LDC.64 R4, c[0x0][0x380] ;  /* 0x0000e000ff047b82 */ /* 0x003e220000000a00 */
[----:B------:R-:W1:Y:S07]  /*0170*/  LDCU UR5, c[0x0][0x388] ;  /* 0x00007100ff0577ac */ /* 0x000e6e0008000800 */
[----:B--2---:R-:W2:Y:S01]  /*0180*/  LDC R2, c[0x0][0x398] ;  /* 0x0000e600ff027b82 */ /* 0x004ea20000000800 */
[----:B0-----:R-:W-:-:S05]  /*0190*/  IMAD.WIDE R4, R3, 0x4, R4 ;  /* 0x0000000403047825 */ /* 0x001fca00078e0204 */
[----:B---3--:R-:W3:Y:S01]  /*01a0*/  LDG.E R12, desc[UR8][R4.64] ;  /* 0x00000008040c7981 */ /* 0x008ee2000c1e1900 */
[----:B------:R-:W-:Y:S01]  /*01b0*/  IMAD.IADD R3, R0, 0x1, R3 ;  /* 0x0000000100037824 */ /* 0x000fe200078e0203 */
[----:B------:R-:W-:Y:S02]  /*01c0*/  CS2R R36, SRZ ;  /* 0x0000000000247805 */ /* 0x000fe4000001ff00 */
[----:B--2---:R-:W-:Y:S01]  /*01d0*/  ISETP.GE.U32.AND P1, PT, R2, 0x4, PT ;  /* 0x000000040200780c */ /* 0x004fe20003f26070 */
[----:B------:R-:W-:Y:S01]  /*01e0*/  IMAD.MOV.U32 R14, RZ, RZ, -0x1 ;  /* 0xffffffffff0e7424 */ /* 0x000fe200078e00ff */
[----:B-1----:R-:W-:Y:S01]  /*01f0*/  ISETP.GE.AND P0, PT, R3, UR5, PT ;  /* 0x0000000503007c0c */ /* 0x002fe2000bf06270 */
[----:B------:R-:W-:Y:S01]  /*0200*/  IMAD.MOV.U32 R15, RZ, RZ, 0x7fefffff ;  /* 0x7fefffffff0f7424 */ /* 0x000fe200078e00ff */
[----:B---3--:R0:W1:Y:S08]  /*0210*/  I2F.F64.U8 R6, R12 ;  /* 0x0000000c00067312 */ /* 0x0080700000001800 */
[----:B------:R0:W2:Y:S08]  /*0220*/  I2F.F64.U8 R8, R12.B1 ;  /* 0x1000000c00087312 */ /* 0x0000b00000001800 */
[----:B------:R0:W3:Y:S01]  /*0230*/  I2F.F64.U8 R10, R12.B2 ;  /* 0x2000000c000a7312 */ /* 0x0000e20000001800 */
[----:B-1----:R-:W-:Y:S05]  /*0240*/  @!P1 BRA `(.L_x_2) ;  /* 0x0000000800389947 */ /* 0x002fea0003800000 */
[----:B------:R-:W1:Y:S01]  /*0250*/  LDCU.64 UR6, c[0x0][0x390] ;  /* 0x00007200ff0677ac */ /* 0x000e620008000a00 */
[----:B------:R-:W-:Y:S01]  /*0260*/  CS2R R36, SRZ ;  /* 0x0000000000247805 */ /* 0x000fe2000001ff00 */
[----:B------:R-:W-:Y:S02]  /*0270*/  IMAD.MOV.U32 R14, RZ, RZ, -0x1 ;  /* 0xffffffffff0e7424 */ /* 0x000fe400078e00ff */
[----:B------:R-:W-:Y:S01]  /*0280*/  IMAD.MOV.U32 R15, RZ, RZ, 0x7fefffff ;  /* 0x7fefffffff0f7424 */ /* 0x000fe200078e00ff */
[----:B-1----:R-:W-:-:S04]  /*0290*/  UIADD3 UR5, UP0, UPT, UR6, 0x50, URZ ;  /* 0x0000005006057890 */ /* 0x002fc8000ff1e0ff */
[----:B------:R-:W-:Y:S02]  /*02a0*/  UIADD3.X UR6, UPT, UPT, URZ, UR7, URZ, UP0, !UPT ;  /* 0x00000007ff067290 */ /* 0x000fe400087fe4ff */
[----:B0-----:R-:W-:-:S04]  /*02b0*/  IMAD.U32 R12, RZ, RZ, UR5 ;  /* 0x00000005ff0c7e24 */ /* 0x001fc8000f8e00ff */
[----:B------:R-:W-:-:S07]  /*02c0*/  IMAD.U32 R13, RZ, RZ, UR6 ;  /* 0x00000006ff0d7e24 */ /* 0x000fce000f8e00ff */
.L_x_3:
[----:B------:R-:W4:Y:S04]  /*02d0*/  LDG.E.64 R34, desc[UR8][R12.64+-0x30] ;  /* 0xffffd0080c227981 */ /* 0x000f28000c1e1b00 */
[----:B------:R-:W2:Y:S04]  /*02e0*/  LDG.E.64 R32, desc[UR8][R12.64+-0x48] ;  /* 0xffffb8080c207981 */ /* 0x000ea8000c1e1b00 */
[----:B------:R-:W5:Y:S04]  /*02f0*/  LDG.E.64 R28, desc[UR8][R12.64+-0x50] ;  /* 0xffffb0080c1c7981 */ /* 0x000f68000c1e1b00 */
[----:B------:R-:W3:Y:S04]  /*0300*/  LDG.E.64 R22, desc[UR8][R12.64+-0x40] ;  /* 0xffffc0080c167981 */ /* 0x000ee8000c1e1b00 */
[----:B------:R-:W3:Y:S04]  /*0310*/  LDG.E.64 R26, desc[UR8][R12.64+-0x8] ;  /* 0xfffff8080c1a7981 */ /* 0x000ee8000c1e1b00 */
[----:B----4-:R-:W4:Y:S04]  /*0320*/  LDG.E.64 R20, desc[UR8][R34.64+0x18] ;  /* 0x0000180822147981 */ /* 0x010f28000c1e1b00 */
[----:B------:R-:W3:Y:S01]  /*0330*/  LDG.E.64 R16, desc[UR8][R34.64] ;  /* 0x0000000822107981 */ /* 0x000ee2000c1e1b00 */
[----:B--2---:R-:W-:-:S03]  /*0340*/  DADD R32, R8, -R32 ;  /* 0x0000000008207229 */ /* 0x004fc60000000820 */
[----:B------:R-:W2:Y:S01]  /*0350*/  LDG.E.64 R18, desc[UR8][R34.64+0x20] ;  /* 0x0000200822127981 */ /* 0x000ea2000c1e1b00 */
[----:B-----5:R-:W-:-:S03]  /*0360*/  DADD R28, R6, -R28 ;  /* 0x00000000061c7229 */ /* 0x020fc6000000081c */
[----:B------:R-:W5:Y:S04]  /*0370*/  LDG.E.64 R24, desc[UR8][R34.64+0x8] ;  /* 0x0000080822187981 */ /* 0x000f68000c1e1b00 */
[----:B------:R-:W5:Y:S01]  /*0380*/  LDG.E.64 R30, desc[UR8][R34.64+0x30] ;  /* 0x00003008221e7981 */ /* 0x000f62000c1e1b00 */
[----:B----4-:R-:W-:-:S08]  /*0390*/  DMUL R20, R32, R20 ;  /* 0x0000001420147228 */ /* 0x010fd00000000000 */
[----:B---3--:R-:W-:Y:S01]  /*03a0*/  DFMA R20, R28, R16, R20 ;  /* 0x000000101c14722b */ /* 0x008fe20000000014 */
[----:B------:R-:W3:Y:S01]  /*03b0*/  LDG.E.64 R16, desc[UR8][R34.64+0x38] ;  /* 0x0000380822107981 */ /* 0x000ee2000c1e1b00 */
[----:B--2---:R-:W-:Y:S02]  /*03c0*/  DMUL R18, R32, R18 ;  /* 0x0000001220127228 */ /* 0x004fe40000000000 */
[----:B------:R-:W-:-:S06]  /*03d0*/  DADD R22, R10, -R22 ;  /* 0x000000000a167229 */ /* 0x000fcc0000000816 */
[----:B-----5:R-:W-:Y:S01]  /*03e0*/  DFMA R18, R28, R24, R18 ;  /* 0x000000181c12722b */ /* 0x020fe20000000012 */
[----:B------:R-:W2:Y:S01]  /*03f0*/  LDG.E.64 R24, desc[UR8][R34.64+0x28] ;  /* 0x0000280822187981 */ /* 0x000ea2000c1e1b00 */
[----:B------:R-:W-:-:S03]  /*0400*/  DFMA R30, R22, R30, R20 ;  /* 0x0000001e161e722b */ /* 0x000fc60000000014 */
[----:B------:R-:W4:Y:S03]  /*0410*/  LDG.E.64 R20, desc[UR8][R34.64+0x40] ;  /* 0x0000400822147981 */ /* 0x000f26000c1e1b00 */
[----:B---3--:R-:W-:Y:S02]  /*0420*/  DFMA R16, R22, R16, R18 ;  /* 0x000000101610722b */ /* 0x008fe40000000012 */
[----:B------:R-:W3:Y:S06]  /*0430*/  LDG.E.64 R18, desc[UR8][R34.64+0x10] ;  /* 0x0000100822127981 */ /* 0x000eec000c1e1b00 */
[----:B------:R-:W-:-:S02]  /*0440*/  DMUL R16, R32, R16 ;  /* 0x0000001020107228 */ /* 0x000fc40000000000 */
[----:B--2---:R-:W-:Y:S01]  /*0450*/  DMUL R24, R32, R24 ;  /* 0x0000001820187228 */ /* 0x004fe20000000000 */
[----:B------:R-:W2:Y:S04]  /*0460*/  LDG.E.64 R34, desc[UR8][R12.64+-0x28] ;  /* 0xffffd8080c227981 */ /* 0x000ea8000c1e1b00 */
[----:B------:R-:W5:Y:S01]  /*0470*/  LDG.E.64 R32, desc[UR8][R12.64+-0x20] ;  /* 0xffffe0080c207981 */ /* 0x000f62000c1e1b00 */
[----:B------:R-:W-:-:S03]  /*0480*/  DFMA R16, R28, R30, R16 ;  /* 0x0000001e1c10722b */ /* 0x000fc60000000010 */
[----:B------:R-:W2:Y:S01]  /*0490*/  LDG.E.64 R30, desc[UR8][R12.64+-0x18] ;  /* 0xffffe8080c1e7981 */ /* 0x000ea2000c1e1b00 */
[----:B---3--:R-:W-:-:S03]  /*04a0*/  DFMA R24, R28, R18, R24 ;  /* 0x000000121c18722b */ /* 0x008fc60000000018 */
[----:B------:R-:W3:Y:S04]  /*04b0*/  LDG.E.64 R18, desc[UR8][R26.64+0x18] ;  /* 0x000018081a127981 */ /* 0x000ee8000c1e1b00 */
[----:B------:R-:W3:Y:S01]  /*04c0*/  LDG.E.64 R28, desc[UR8][R26.64+0x38] ;  /* 0x000038081a1c7981 */ /* 0x000ee2000c1e1b00 */
[----:B----4-:R-:W-:-:S03]  /*04d0*/  DFMA R20, R22, R20, R24 ;  /* 0x000000141614722b */ /* 0x010fc60000000018 */
[----:B------:R-:W4:Y:S05]  /*04e0*/  LDG.E.64 R24, desc[UR8][R26.64] ;  /* 0x000000081a187981 */ /* 0x000f2a000c1e1b00 */
[----:B------:R-:W-:Y:S02]  /*04f0*/  DFMA R16, R22, R20, R16 ;  /* 0x000000141610722b */ /* 0x000fe40000000010 */
[----:B------:R-:W4:Y:S04]  /*0500*/  LDG.E.64 R20, desc[UR8][R26.64+0x20] ;  /* 0x000020081a147981 */ /* 0x000f28000c1e1b00 */
[----:B------:R-:W4:Y:S01]  /*0510*/  LDG.E.64 R22, desc[UR8][R26.64+0x8] ;  /* 0x000008081a167981 */ /* 0x000f22000c1e1b00 */
[----:B-----5:R-:W-:-:S02]  /*0520*/  DADD R32, R8, -R32 ;  /* 0x0000000008207229 */ /* 0x020fc40000000820 */
[----:B--2---:R-:W-:-:S06]  /*0530*/  DADD R34, R6, -R34 ;  /* 0x0000000006227229 */ /* 0x004fcc0000000822 */
[----:B---3--:R-:W-:-:S08]  /*0540*/  DMUL R18, R32, R18 ;  /* 0x0000001220127228 */ /* 0x008fd00000000000 */
[----:B----4-:R-:W-:Y:S02]  /*0550*/  DFMA R24, R34, R24, R18 ;  /* 0x000000182218722b */ /* 0x010fe40000000012 */
[----:B------:R-:W2:Y:S01]  /*0560*/  LDG.E.64 R18, desc[UR8][R26.64+0x30] ;  /* 0x000030081a127981 */ /* 0x000ea2000c1e1b00 */
[----:B------:R-:W-:Y:S02]  /*0570*/  DMUL R20, R32, R20 ;  /* 0x0000001420147228 */ /* 0x000fe40000000000 */
[----:B------:R-:W-:-:S06]  /*0580*/  DADD R30, R10, -R30 ;  /* 0x000000000a1e7229 */ /* 0x000fcc000000081e */
[----:B------:R-:W-:Y:S01]  /*0590*/  DFMA R20, R34, R22, R20 ;  /* 0x000000162214722b */ /* 0x000fe20000000014 */
[----:B------:R-:W3:Y:S07]  /*05a0*/  LDG.E.64 R22, desc[UR8][R26.64+0x10] ;  /* 0x000010081a167981 */ /* 0x000eee000c1e1b00 */
[C---:B------:R-:W-:Y:S02]  /*05b0*/  DFMA R28, R30.reuse, R28, R20 ;  /* 0x0000001c1e1c722b */ /* 0x040fe40000000014 */
[----:B------:R-:W4:Y:S04]  /*05c0*/  LDG.E.64 R20, desc[UR8][R26.64+0x28] ;  /* 0x000028081a147981 */ /* 0x000f28000c1e1b00 */
[----:B------:R-:W5:Y:S01]  /*05d0*/  LDG.E.64 R26, desc[UR8][R26.64+0x40] ;  /* 0x000040081a1a7981 */ /* 0x000f62000c1e1b00 */
[----:B--2---:R-:W-:-:S03]  /*05e0*/  DFMA R18, R30, R18, R24 ;  /* 0x000000121e12722b */ /* 0x004fc60000000018 */
[----:B------:R-:W2:Y:S01]  /*05f0*/  LDG.E.64 R24, desc[UR8][R12.64+0x20] ;  /* 0x000020080c187981 */ /* 0x000ea2000c1e1b00 */
[C---:B------:R-:W-:Y:S02]  /*0600*/  DMUL R28, R32.reuse, R28 ;  /* 0x0000001c201c7228 */ /* 0x040fe40000000000 */
[----:B----4-:R-:W-:-:S06]  /*0610*/  DMUL R20, R32, R20 ;  /* 0x0000001420147228 */ /* 0x010fcc0000000000 */
[----:B------:R-:W-:Y:S01]  /*0620*/  DFMA R18, R34, R18, R28 ;  /* 0x000000122212722b */ /* 0x000fe2000000001c */
[----:B------:R-:W4:Y:S01]  /*0630*/  LDG.E.64 R32, desc[UR8][R12.64] ;  /* 0x000000080c207981 */ /* 0x000f22000c1e1b00 */
[----:B------:R-:W-:-:S03]  /*0640*/  DSETP.GEU.AND P2, PT, R16, R14, PT ;  /* 0x0000000e1000722a */ /* 0x000fc60003f4e000 */
[----:B------:R-:W4:Y:S01]  /*0650*/  LDG.E.64 R28, desc[UR8][R12.64+0x10] ;  /* 0x000010080c1c7981 */ /* 0x000f22000c1e1b00 */
[----:B---3--:R-:W-:-:S03]  /*0660*/  DFMA R22, R34, R22, R20 ;  /* 0x000000162216722b */ /* 0x008fc60000000014 */
[----:B------:R-:W3:Y:S05]  /*0670*/  LDG.E.64 R20, desc[UR8][R12.64+0x8] ;  /* 0x000008080c147981 */ /* 0x000eea000c1e1b00 */
[----:B-----5:R-:W-:-:S08]  /*0680*/  DFMA R22, R30, R26, R22 ;  /* 0x0000001a1e16722b */ /* 0x020fd00000000016 */
[----:B------:R-:W-:Y:S01]  /*0690*/  DFMA R22, R30, R22, R18 ;  /* 0x000000161e16722b */ /* 0x000fe20000000012 */
[----:B--2---:R-:W2:Y:S04]  /*06a0*/  LDG.E.64 R34, desc[UR8][R24.64+0x18] ;  /* 0x0000180818227981 */ /* 0x004ea8000c1e1b00 */
[----:B------:R-:W5:Y:S04]  /*06b0*/  LDG.E.64 R18, desc[UR8][R24.64] ;  /* 0x0000000818127981 */ /* 0x000f68000c1e1b00 */
[----:B------:R-:W5:Y:S01]  /*06c0*/  LDG.E.64 R26, desc[UR8][R24.64+0x38] ;  /* 0x00003808181a7981 */ /* 0x000f62000c1e1b00 */
[----:B----4-:R-:W-:-:S02]  /*06d0*/  DADD R32, R6, -R32 ;  /* 0x0000000006207229 */ /* 0x010fc40000000820 */
[----:B---3--:R-:W-:Y:S01]  /*06e0*/  DADD R30, R8, -R20 ;  /* 0x00000000081e7229 */ /* 0x008fe20000000814 */
[----:B------:R-:W-:Y:S02]  /*06f0*/  FSEL R20, R16, R14, !P2 ;  /* 0x0000000e10147208 */ /* 0x000fe40005000000 */
[----:B------:R-:W-:Y:S02]  /*0700*/  FSEL R21, R17, R15, !P2 ;  /* 0x0000000f11157208 */ /* 0x000fe40005000000 */
[----:B------:R-:W3:Y:S04]  /*0710*/  LDG.E.64 R16, desc[UR8][R24.64+0x20] ;  /* 0x0000200818107981 */ /* 0x000ee8000c1e1b00 */
[----:B------:R-:W4:Y:S01]  /*0720*/  LDG.E.64 R14, desc[UR8][R24.64+0x30] ;  /* 0x00003008180e7981 */ /* 0x000f22000c1e1b00 */
[----:B--2---:R-:W-:-:S08]  /*0730*/  DMUL R34, R30, R34 ;  /* 0x000000221e227228 */ /* 0x004fd00000000000 */
[----:B-----5:R-:W-:Y:S01]  /*0740*/  DFMA R34, R32, R18, R34 ;  /* 0x000000122022722b */ /* 0x020fe20000000022 */
[----:B------:R-:W2:Y:S01]  /*0750*/  LDG.E.64 R18, desc[UR8][R24.64+0x8] ;  /* 0x0000080818127981 */ /* 0x000ea2000c1e1b00 */
[----:B------:R-:W-:Y:S02]  /*0760*/  DADD R28, R10, -R28 ;  /* 0x000000000a1c7229 */ /* 0x000fe4000000081c */
[----:B---3--:R-:W-:-:S06]  /*0770*/  DMUL R16, R30, R16 ;  /* 0x000000101e107228 */ /* 0x008fcc0000000000 */
[----:B----4-:R-:W-:Y:S01]  /*0780*/  DFMA R14, R28, R14, R34 ;  /* 0x0000000e1c0e722b */ /* 0x010fe20000000022 */
[----:B------:R-:W3:Y:S01]  /*0790*/  LDG.E.64 R34, desc[UR8][R12.64+0x48] ;  /* 0x000048080c227981 */ /* 0x000ee2000c1e1b00 */
[----:B--2---:R-:W-:-:S03]  /*07a0*/  DFMA R16, R32, R18, R16 ;  /* 0x000000122010722b */ /* 0x004fc60000000010 */
[----:B------:R-:W2:Y:S05]  /*07b0*/  LDG.E.64 R18, desc[UR8][R24.64+0x10] ;  /* 0x0000100818127981 */ /* 0x000eaa000c1e1b00 */
[----:B------:R-:W-:Y:S02]  /*07c0*/  DFMA R26, R28, R26, R16 ;  /* 0x0000001a1c1a722b */ /* 0x000fe40000000010 */
[----:B------:R-:W4:Y:S04]  /*07d0*/  LDG.E.64 R16, desc[UR8][R24.64+0x28] ;  /* 0x0000280818107981 */ /* 0x000f28000c1e1b00 */
[----:B------:R-:W5:Y:S02]  /*07e0*/  LDG.E.64 R24, desc[UR8][R24.64+0x40] ;  /* 0x0000400818187981 */ /* 0x000f64000c1e1b00 */
[----:B------:R-:W-:-:S08]  /*07f0*/  DMUL R26, R30, R26 ;  /* 0x0000001a1e1a7228 */ /* 0x000fd00000000000 */
[----:B------:R-:W-:Y:S02]  /*0800*/  DFMA R14, R32, R14, R26 ;  /* 0x0000000e200e722b */ /* 0x000fe4000000001a */
[----:B----4-:R-:W-:Y:S01]  /*0810*/  DMUL R16, R30, R16 ;  /* 0x000000101e107228 */ /* 0x010fe20000000000 */
[----:B---3--:R-:W3:Y:S07]  /*0820*/  LDG.E.64 R30, desc[UR8][R34.64+0x18] ;  /* 0x00001808221e7981 */ /* 0x008eee000c1e1b00 */
[----:B--2---:R-:W-:-:S02]  /*0830*/  DFMA R18, R32, R18, R16 ;  /* 0x000000122012722b */ /* 0x004fc40000000010 */
[----:B------:R-:W2:Y:S01]  /*0840*/  LDG.E.64 R16, desc[UR8][R12.64+0x30] ;  /* 0x000030080c107981 */ /* 0x000ea2000c1e1b00 */
[----:B------:R-:W-:-:S03]  /*0850*/  DSETP.GEU.AND P3, PT, R22, R20, PT ;  /* 0x000000141600722a */ /* 0x000fc60003f6e000 */
[----:B------:R-:W4:Y:S02]  /*0860*/  LDG.E.64 R32, desc[UR8][R34.64+0x10] ;  /* 0x0000100822207981 */ /* 0x000f24000c1e1b00 */
[C---:B-----5:R-:W-:Y:S02]  /*0870*/  DFMA R26, R28.reuse, R24, R18 ;  /* 0x000000181c1a722b */ /* 0x060fe40000000012 */
[----:B------:R-:W5:Y:S04]  /*0880*/  LDG.E.64 R18, desc[UR8][R12.64+0x28] ;  /* 0x000028080c127981 */ /* 0x000f68000c1e1b00 */
[----:B------:R-:W4:Y:S01]  /*0890*/  LDG.E.64 R24, desc[UR8][R34.64] ;  /* 0x0000000822187981 */ /* 0x000f22000c1e1b00 */
[----:B------:R-:W-:Y:S01]  /*08a0*/  FSEL R20, R22, R20, !P3 ;  /* 0x0000001416147208 */ /* 0x000fe20005800000 */
[----:B------:R-:W-:Y:S01]  /*08b0*/  DFMA R14, R28, R26, R14 ;  /* 0x0000001a1c0e722b */ /* 0x000fe2000000000e */
[----:B------:R-:W-:Y:S01]  /*08c0*/  FSEL R21, R23, R21, !P3 ;  /* 0x0000001517157208 */ /* 0x000fe20005800000 */
[----:B------:R-:W4:Y:S04]  /*08d0*/  LDG.E.64 R26, desc[UR8][R34.64+0x20] ;  /* 0x00002008221a7981 */ /* 0x000f28000c1e1b00 */
[----:B------:R-:W4:Y:S04]  /*08e0*/  LDG.E.64 R22, desc[UR8][R12.64+0x38] ;  /* 0x000038080c167981 */ /* 0x000f28000c1e1b00 */
[----:B------:R-:W4:Y:S01]  /*08f0*/  LDG.E.64 R28, desc[UR8][R34.64+0x8] ;  /* 0x00000808221c7981 */ /* 0x000f22000c1e1b00 */
[----:B--2---:R-:W-:-:S02]  /*0900*/  DADD R16, R8, -R16 ;  /* 0x0000000008107229 */ /* 0x004fc40000000810 */
[----:B-----5:R-:W-:-:S06]  /*0910*/  DADD R18, R6, -R18 ;  /* 0x0000000006127229 */ /* 0x020fcc0000000812 */
[----:B---3--:R-:W-:-:S08]  /*0920*/  DMUL R30, R16, R30 ;  /* 0x0000001e101e7228 */ /* 0x008fd00000000000 */
[----:B----4-:R-:W-:Y:S01]  /*0930*/  DFMA R30, R18, R24, R30 ;  /* 0x00000018121e722b */ /* 0x010fe2000000001e */
[----:B------:R-:W2:Y:S01]  /*0940*/  LDG.E.64 R24, desc[UR8][R34.64+0x30] ;  /* 0x0000300822187981 */ /* 0x000ea2000c1e1b00 */
[----:B------:R-:W-:Y:S02]  /*0950*/  DADD R22, R10, -R22 ;  /* 0x000000000a167229 */ /* 0x000fe40000000816 */
[----:B------:R-:W-:-:S08]  /*0960*/  DMUL R26, R16, R26 ;  /* 0x0000001a101a7228 */ /* 0x000fd00000000000 */
[----:B------:R-:W-:Y:S01]  /*0970*/  DFMA R26, R18, R28, R26 ;  /* 0x0000001c121a722b */ /* 0x000fe2000000001a */
[----:B------:R-:W3:Y:S01]  /*0980*/  LDG.E.64 R28, desc[UR8][R34.64+0x38] ;  /* 0x00003808221c7981 */ /* 0x000ee2000c1e1b00 */
[----:B--2---:R-:W-:-:S03]  /*0990*/  DFMA R24, R22, R24, R30 ;  /* 0x000000181618722b */ /* 0x004fc6000000001e */
[----:B------:R-:W2:Y:S04]  /*09a0*/  LDG.E.64 R30, desc[UR8][R34.64+0x28] ;  /* 0x00002808221e7981 */ /* 0x000ea8000c1e1b00 */
[----:B------:R-:W4:Y:S01]  /*09b0*/  LDG.E.64 R34, desc[UR8][R34.64+0x40] ;  /* 0x0000400822227981 */ /* 0x000f22000c1e1b00 */
[----:B---3--:R-:W-:-:S08]  /*09c0*/  DFMA R26, R22, R28, R26 ;  /* 0x0000001c161a722b */ /* 0x008fd0000000001a */
[----:B------:R-:W-:Y:S02]  /*09d0*/  DMUL R26, R16, R26 ;  /* 0x0000001a101a7228 */ /* 0x000fe40000000000 */
[----:B------:R-:W-:-:S06]  /*09e0*/  DSETP.GEU.AND P4, PT, R14, R20, PT ;  /* 0x000000140e00722a */ /* 0x000fcc0003f8e000 */
[----:B------:R-:W-:Y:S01]  /*09f0*/  DFMA R24, R18, R24, R26 ;  /* 0x000000181218722b */ /* 0x000fe2000000001a */
[----:B------:R-:W-:Y:S02]  /*0a00*/  FSEL R14, R14, R20, !P4 ;  /* 0x000000140e0e7208 */ /* 0x000fe40006000000 */
[----:B------:R-:W-:Y:S02]  /*0a10*/  FSEL R15, R15, R21, !P4 ;  /* 0x000000150f0f7208 */ /* 0x000fe40006000000 */
[C---:B------:R-:W-:Y:S01]  /*0a20*/  SEL R37, R36.reuse, R37, !P2 ;  /* 0x0000002524257207 */ /* 0x040fe20005000000 */
[C---:B------:R-:W-:Y:S02]  /*0a30*/  @!P3 VIADD R37, R36.reuse, 0x1 ;  /* 0x000000012425b836 */ /* 0x040fe40000000000 */
[----:B------:R-:W-:Y:S01]  /*0a40*/  @!P4 VIADD R37, R36, 0x2 ;  /* 0x000000022425c836 */ /* 0x000fe20000000000 */
[----:B------:R-:W-:-:S05]  /*0a50*/  IADD3 R12, P3, PT, R12, 0xa0, RZ ;  /* 0x000000a00c0c7810 */ /* 0x000fca0007f7e0ff */
[----:B------:R-:W-:Y:S01]  /*0a60*/  IMAD.X R13, RZ, RZ, R13, P3 ;  /* 0x000000ffff0d7224 */ /* 0x000fe200018e060d */
[----:B--2---:R-:W-:-:S08]  /*0a70*/  DMUL R30, R16, R30 ;  /* 0x0000001e101e7228 */ /* 0x004fd00000000000 */
[----:B------:R-:W-:-:S08]  /*0a80*/  DFMA R30, R18, R32, R30 ;  /* 0x00000020121e722b */ /* 0x000fd0000000001e */
[----:B----4-:R-:W-:-:S08]  /*0a90*/  DFMA R30, R22, R34, R30 ;  /* 0x00000022161e722b */ /* 0x010fd0000000001e */
[----:B------:R-:W-:-:S08]  /*0aa0*/  DFMA R24, R22, R30, R24 ;  /* 0x0000001e1618722b */ /* 0x000fd00000000018 */
[----:B------:R-:W-:-:S14]  /*0ab0*/  DSETP.GEU.AND P1, PT, R24, R14, PT ;  /* 0x0000000e1800722a */ /* 0x000fdc0003f2e000 */
[C---:B------:R-:W-:Y:S02]  /*0ac0*/  @!P1 VIADD R37, R36.reuse, 0x3 ;  /* 0x0000000324259836 */ /* 0x040fe40000000000 */
[----:B------:R-:W-:-:S05]  /*0ad0*/  VIADD R36, R36, 0x4 ;  /* 0x0000000424247836 */ /* 0x000fca0000000000 */
[----:B------:R-:W-:Y:S02]  /*0ae0*/  ISETP.NE.AND P2, PT, R36, UR4, PT ;  /* 0x0000000424007c0c */ /* 0x000fe4000bf45270 */
[----:B------:R-:W-:Y:S02]  /*0af0*/  FSEL R14, R24, R14, !P1 ;  /* 0x0000000e180e7208 */ /* 0x000fe40004800000 */
[----:B------:R-:W-:-:S09]  /*0b00*/  FSEL R15, R25, R15, !P1 ;  /* 0x0000000f190f7208 */ /* 0x000fd20004800000 */
[----:B------:R-:W-:Y:S05]  /*0b10*/  @P2 BRA `(.L_x_3) ;  /* 0xfffffff400ec2947 */ /* 0x000fea000383ffff */
[----:B------:R-:W-:-:S07]  /*0b20*/  IMAD.U32 R36, RZ, RZ, UR4 ;  /* 0x00000004ff247e24 */ /* 0x000fce000f8e00ff */
.L_x_2:
[----:B------:R-:W-:-:S13]  /*0b30*/  LOP3.LUT P1, R2, R2, 0x3, RZ, 0xc0, !PT ;  /* 0x0000000302027812 */ /* 0x000fda000782c0ff */
[----:B------:R-:W-:Y:S05]  /*0b40*/  @!P1 BRA `(.L_x_4) ;  /* 0x0000000400a09947 */ /* 0x000fea0003800000 */
[----:B------:R-:W1:Y:S01]  /*0b50*/  LDCU UR5, c[0x0][0x398] ;  /* 0x00007300ff0577ac */ /* 0x000e620008000800 */
[----:B------:R-:W-:Y:S01]  /*0b60*/  ISETP.NE.AND P1, PT, R2, 0x1, PT ;  /* 0x000000010200780c */ /* 0x000fe20003f25270 */
[----:B-1----:R-:W-:-:S12]  /*0b70*/  ULOP3.LUT UP0, URZ, UR5, 0x1, URZ, 0xc0, !UPT ;  /* 0x0000000105ff7892 */ /* 0x002fd8000f80c0ff */
[----:B------:R-:W-:Y:S05]  /*0b80*/  @!P1 BRA `(.L_x_5) ;  /* 0x00000004000c9947 */ /* 0x000fea0003800000 */
[----:B------:R-:W1:Y:S02]  /*0b90*/  LDC.64 R32, c[0x0][0x390] ;  /* 0x0000e400ff207b82 */ /* 0x000e640000000a00 */
[----:B-1----:R-:W-:-:S05]  /*0ba0*/  IMAD.WIDE.U32 R32, R36, 0x28, R32 ;  /* 0x0000002824207825 */ /* 0x002fca00078e0020 */
[----:B------:R-:W0:Y:S04]  /*0bb0*/  LDG.E.64 R28, desc[UR8][R32.64+0x20] ;  /* 0x00002008201c7981 */ /* 0x000e28000c1e1b00 */
[----:B------:R-:W2:Y:S04]  /*0bc0*/  LDG.E.64 R26, desc[UR8][R32.64+0x8] ;  /* 0x00000808201a7981 */ /* 0x000ea8000c1e1b00 */
[----:B------:R-:W4:Y:S04]  /*0bd0*/  LDG.E.64 R24, desc[UR8][R32.64] ;  /* 0x0000000820187981 */ /* 0x000f28000c1e1b00 */
[----:B------:R-:W3:Y:S04]  /*0be0*/  LDG.E.64 R34, desc[UR8][R32.64+0x10] ;  /* 0x0000100820227981 */ /* 0x000ee8000c1e1b00 */
[----:B------:R-:W5:Y:S04]  /*0bf0*/  LDG.E.64 R30, desc[UR8][R32.64+0x48] ;  /* 0x00004808201e7981 */ /* 0x000f68000c1e1b00 */
[----:B0-----:R-:W3:Y:S04]  /*0c00*/  LDG.E.64 R12, desc[UR8][R28.64+0x18] ;  /* 0x000018081c0c7981 */ /* 0x001ee8000c1e1b00 */
[----:B------:R-:W5:Y:S01]  /*0c10*/  LDG.E.64 R20, desc[UR8][R28.64] ;  /* 0x000000081c147981 */ /* 0x000f62000c1e1b00 */
[----:B--2---:R-:W-:-:S03]  /*0c20*/  DADD R26, R8, -R26 ;  /* 0x00000000081a7229 */ /* 0x004fc6000000081a */
[----:B------:R-:W2:Y:S01]  /*0c30*/  LDG.E.64 R16, desc[UR8][R28.64+0x20] ;  /* 0x000020081c107981 */ /* 0x000ea2000c1e1b00 */
[----:B----4-:R-:W-:-:S03]  /*0c40*/  DADD R24, R6, -R24 ;  /* 0x0000000006187229 */ /* 0x010fc60000000818 */
[----:B------:R-:W4:Y:S04]  /*0c50*/  LDG.E.64 R22, desc[UR8][R28.64+0x8] ;  /* 0x000008081c167981 */ /* 0x000f28000c1e1b00 */
[----:B------:R-:W4:Y:S01]  /*0c60*/  LDG.E.64 R18, desc[UR8][R28.64+0x38] ;  /* 0x000038081c127981 */ /* 0x000f22000c1e1b00 */
[----:B---3--:R-:W-:-:S08]  /*0c70*/  DMUL R12, R26, R12 ;  /* 0x0000000c1a0c7228 */ /* 0x008fd00000000000 */
[----:B-----5:R-:W-:Y:S02]  /*0c80*/  DFMA R20, R24, R20, R12 ;  /* 0x000000141814722b */ /* 0x020fe4000000000c */
[----:B------:R-:W3:Y:S01]  /*0c90*/  LDG.E.64 R12, desc[UR8][R28.64+0x30] ;  /* 0x000030081c0c7981 */ /* 0x000ee2000c1e1b00 */
[----:B--2---:R-:W-:Y:S02]  /*0ca0*/  DMUL R16, R26, R16 ;  /* 0x000000101a107228 */ /* 0x004fe40000000000 */
[----:B------:R-:W-:-:S06]  /*0cb0*/  DADD R34, R10, -R34 ;  /* 0x000000000a227229 */ /* 0x000fcc0000000822 */
[----:B----4-:R-:W-:Y:S01]  /*0cc0*/  DFMA R16, R24, R22, R16 ;  /* 0x000000161810722b */ /* 0x010fe20000000010 */
[----:B------:R-:W2:Y:S07]  /*0cd0*/  LDG.E.64 R22, desc[UR8][R28.64+0x28] ;  /* 0x000028081c167981 */ /* 0x000eae000c1e1b00 */
[C---:B------:R-:W-:Y:S02]  /*0ce0*/  DFMA R18, R34.reuse, R18, R16 ;  /* 0x000000122212722b */ /* 0x040fe40000000010 */
[----:B------:R-:W4:Y:S01]  /*0cf0*/  LDG.E.64 R16, desc[UR8][R28.64+0x40] ;  /* 0x000040081c107981 */ /* 0x000f22000c1e1b00 */
[----:B---3--:R-:W-:-:S03]  /*0d00*/  DFMA R12, R34, R12, R20 ;  /* 0x0000000c220c722b */ /* 0x008fc60000000014 */
[----:B------:R-:W3:Y:S02]  /*0d10*/  LDG.E.64 R20, desc[UR8][R28.64+0x10] ;  /* 0x000010081c147981 */ /* 0x000ee4000c1e1b00 */
[C---:B------:R-:W-:Y:S02]  /*0d20*/  DMUL R18, R26.reuse, R18 ;  /* 0x000000121a127228 */ /* 0x040fe40000000000 */
[----:B--2---:R-:W-:Y:S01]  /*0d30*/  DMUL R22, R26, R22 ;  /* 0x000000161a167228 */ /* 0x004fe20000000000 */
[----:B------:R-:W2:Y:S05]  /*0d40*/  LDG.E.64 R28, desc[UR8][R30.64+0x18] ;  /* 0x000018081e1c7981 */ /* 0x000eaa000c1e1b00 */
[----:B------:R-:W-:-:S02]  /*0d50*/  DFMA R12, R24, R12, R18 ;  /* 0x0000000c180c722b */ /* 0x000fc40000000012 */
[----:B------:R-:W5:Y:S04]  /*0d60*/  LDG.E.64 R18, desc[UR8][R32.64+0x30] ;  /* 0x0000300820127981 */ /* 0x000f68000c1e1b00 */
[----:B------:R-:W2:Y:S01]  /*0d70*/  LDG.E.64 R26, desc[UR8][R30.64] ;  /* 0x000000081e1a7981 */ /* 0x000ea2000c1e1b00 */
[----:B---3--:R-:W-:-:S03]  /*0d80*/  DFMA R24, R24, R20, R22 ;  /* 0x000000141818722b */ /* 0x008fc60000000016 */
[----:B------:R-:W3:Y:S04]  /*0d90*/  LDG.E.64 R20, desc[UR8][R32.64+0x28] ;  /* 0x0000280820147981 */ /* 0x000ee8000c1e1b00 */
[----:B------:R-:W3:Y:S01]  /*0da0*/  LDG.E.64 R22, desc[UR8][R32.64+0x38] ;  /* 0x0000380820167981 */ /* 0x000ee2000c1e1b00 */
[----:B----4-:R-:W-:-:S03]  /*0db0*/  DFMA R16, R34, R16, R24 ;  /* 0x000000102210722b */ /* 0x010fc60000000018 */
[----:B------:R-:W4:Y:S01]  /*0dc0*/  LDG.E.64 R24, desc[UR8][R30.64+0x30] ;  /* 0x000030081e187981 */ /* 0x000f22000c1e1b00 */
[----:B-----5:R-:W-:-:S03]  /*0dd0*/  DADD R18, R8, -R18 ;  /* 0x0000000008127229 */ /* 0x020fc60000000812 */
[----:B------:R-:W5:Y:S05]  /*0de0*/  LDG.E.64 R32, desc[UR8][R30.64+0x38] ;  /* 0x000038081e207981 */ /* 0x000f6a000c1e1b00 */
[----:B--2---:R-:W-:Y:S02]  /*0df0*/  DMUL R28, R18, R28 ;  /* 0x0000001c121c7228 */ /* 0x004fe40000000000 */
[----:B---3--:R-:W-:Y:S02]  /*0e00*/  DADD R20, R6, -R20 ;  /* 0x0000000006147229 */ /* 0x008fe40000000814 */
[----:B------:R-:W-:-:S06]  /*0e10*/  DADD R22, R10, -R22 ;  /* 0x000000000a167229 */ /* 0x000fcc0000000816 */
[----:B------:R-:W-:Y:S01]  /*0e20*/  DFMA R28, R20, R26, R28 ;  /* 0x0000001a141c722b */ /* 0x000fe2000000001c */
[----:B------:R-:W2:Y:S07]  /*0e30*/  LDG.E.64 R26, desc[UR8][R30.64+0x20] ;  /* 0x000020081e1a7981 */ /* 0x000eae000c1e1b00 */
[----:B----4-:R-:W-:Y:S02]  /*0e40*/  DFMA R24, R22, R24, R28 ;  /* 0x000000181618722b */ /* 0x010fe4000000001c */
[----:B------:R-:W3:Y:S01]  /*0e50*/  LDG.E.64 R28, desc[UR8][R30.64+0x8] ;  /* 0x000008081e1c7981 */ /* 0x000ee2000c1e1b00 */
[----:B--2---:R-:W-:-:S08]  /*0e60*/  DMUL R26, R18, R26 ;  /* 0x0000001a121a7228 */ /* 0x004fd00000000000 */
[----:B---3--:R-:W-:Y:S01]  /*0e70*/  DFMA R26, R20, R28, R26 ;  /* 0x0000001c141a722b */ /* 0x008fe2000000001a */
[----:B------:R-:W2:Y:S07]  /*0e80*/  LDG.E.64 R28, desc[UR8][R30.64+0x10] ;  /* 0x000010081e1c7981 */ /* 0x000eae000c1e1b00 */
[----:B-----5:R-:W-:Y:S02]  /*0e90*/  DFMA R32, R22, R32, R26 ;  /* 0x000000201620722b */ /* 0x020fe4000000001a */
[----:B------:R-:W3:Y:S04]  /*0ea0*/  LDG.E.64 R26, desc[UR8][R30.64+0x28] ;  /* 0x000028081e1a7981 */ /* 0x000ee8000c1e1b00 */
[----:B------:R-:W4:Y:S02]  /*0eb0*/  LDG.E.64 R30, desc[UR8][R30.64+0x40] ;  /* 0x000040081e1e7981 */ /* 0x000f24000c1e1b00 */
[----:B------:R-:W-:-:S02]  /*0ec0*/  DMUL R32, R18, R32 ;  /* 0x0000002012207228 */ /* 0x000fc40000000000 */
[----:B------:R-:W-:-:S06]  /*0ed0*/  DFMA R12, R34, R16, R12 ;  /* 0x00000010220c722b */ /* 0x000fcc000000000c */
[----:B------:R-:W-:Y:S02]  /*0ee0*/  DFMA R24, R20, R24, R32 ;  /* 0x000000181418722b */ /* 0x000fe40000000020 */
[----:B------:R-:W-:-:S06]  /*0ef0*/  DSETP.GEU.AND P1, PT, R12, R14, PT ;  /* 0x0000000e0c00722a */ /* 0x000fcc0003f2e000 */
[----:B------:R-:W-:Y:S02]  /*0f00*/  FSEL R12, R12, R14, !P1 ;  /* 0x0000000e0c0c7208 */ /* 0x000fe40004800000 */
[----:B------:R-:W-:Y:S02]  /*0f10*/  FSEL R13, R13, R15, !P1 ;  /* 0x0000000f0d0d7208 */ /* 0x000fe40004800000 */
[----:B------:R-:W-:Y:S01]  /*0f20*/  SEL R37, R36, R37, !P1 ;  /* 0x0000002524257207 */ /* 0x000fe20004800000 */
[----:B---3--:R-:W-:-:S08]  /*0f30*/  DMUL R26, R18, R26 ;  /* 0x0000001a121a7228 */ /* 0x008fd00000000000 */
[----:B--2---:R-:W-:-:S08]  /*0f40*/  DFMA R26, R20, R28, R26 ;  /* 0x0000001c141a722b */ /* 0x004fd0000000001a */
[----:B----4-:R-:W-:-:S08]  /*0f50*/  DFMA R26, R22, R30, R26 ;  /* 0x0000001e161a722b */ /* 0x010fd0000000001a */
[----:B------:R-:W-:-:S08]  /*0f60*/  DFMA R24, R22, R26, R24 ;  /* 0x0000001a1618722b */ /* 0x000fd00000000018 */
[----:B------:R-:W-:-:S06]  /*0f70*/  DSETP.GEU.AND P2, PT, R24, R12, PT ;  /* 0x0000000c1800722a */ /* 0x000fcc0003f4e000 */
[----:B------:R-:W-:Y:S02]  /*0f80*/  FSEL R14, R24, R12, !P2 ;  /* 0x0000000c180e7208 */ /* 0x000fe40005000000 */
[----:B------:R-:W-:-:S06]  /*0f90*/  FSEL R15, R25, R13, !P2 ;  /* 0x0000000d190f7208 */ /* 0x000fcc0005000000 */
[C---:B------:R-:W-:Y:S02]  /*0fa0*/  @!P2 VIADD R37, R36.reuse, 0x1 ;  /* 0x000000012425a836 */ /* 0x040fe40000000000 */
[----:B------:R-:W-:-:S07]  /*0fb0*/  VIADD R36, R36, 0x2 ;  /* 0x0000000224247836 */ /* 0x000fce0000000000 */
.L_x_5:
[----:B------:R-:W-:Y:S05]  /*0fc0*/  BRA.U !UP0, `(.L_x_4) ;  /* 0x0000000108807547 */ /* 0x000fea000b800000 */
[----:B------:R-:W1:Y:S02]  /*0fd0*/  LDC.64 R34, c[0x0][0x390] ;  /* 0x0000e400ff227b82 */ /* 0x000e640000000a00 */
[----:B-1----:R-:W-:-:S05]  /*0fe0*/  IMAD.WIDE.U32 R34, R36, 0x28, R34 ;  /* 0x0000002824227825 */ /* 0x002fca00078e0022 */
[----:B------:R-:W0:Y:S04]  /*0ff0*/  LDG.E.64 R20, desc[UR8][R34.64+0x20] ;  /* 0x0000200822147981 */ /* 0x000e28000c1e1b00 */
[----:B------:R-:W4:Y:S04]  /*1000*/  LDG.E.64 R24, desc[UR8][R34.64] ;  /* 0x0000000822187981 */ /* 0x000f28000c1e1b00 */
[----:B------:R-:W2:Y:S04]  /*1010*/  LDG.E.64 R32, desc[UR8][R34.64+0x8] ;  /* 0x0000080822207981 */ /* 0x000ea8000c1e1b00 */
[----:B------:R-:W3:Y:S04]  /*1020*/  LDG.E.64 R18, desc[UR8][R34.64+0x10] ;  /* 0x0000100822127981 */ /* 0x000ee8000c1e1b00 */
[----:B0-----:R-:W5:Y:S04]  /*1030*/  LDG.E.64 R12, desc[UR8][R20.64+0x20] ;  /* 0x00002008140c7981 */ /* 0x001f68000c1e1b00 */
[----:B------:R-:W5:Y:S04]  /*1040*/  LDG.E.64 R16, desc[UR8][R20.64+0x18] ;  /* 0x0000180814107981 */ /* 0x000f68000c1e1b00 */
[----:B------:R-:W5:Y:S01]  /*1050*/  LDG.E.64 R22, desc[UR8][R20.64+0x8] ;  /* 0x0000080814167981 */ /* 0x000f62000c1e1b00 */
[----:B----4-:R-:W-:-:S03]  /*1060*/  DADD R24, R6, -R24 ;  /* 0x0000000006187229 */ /* 0x010fc60000000818 */
[----:B------:R-:W4:Y:S04]  /*1070*/  LDG.E.64 R28, desc[UR8][R20.64] ;  /* 0x00000008141c7981 */ /* 0x000f28000c1e1b00 */
[----:B------:R-:W4:Y:S04]  /*1080*/  LDG.E.64 R6, desc[UR8][R20.64+0x28] ;  /* 0x0000280814067981 */ /* 0x000f28000c1e1b00 */
[----:B------:R-:W4:Y:S01]  /*1090*/  LDG.E.64 R26, desc[UR8][R20.64+0x38] ;  /* 0x00003808141a7981 */ /* 0x000f22000c1e1b00 */
[----:B--2---:R-:W-:-:S03]  /*10a0*/  DADD R32, R8, -R32 ;  /* 0x0000000008207229 */ /* 0x004fc60000000820 */
[----:B------:R-:W2:Y:S04]  /*10b0*/  LDG.E.64 R8, desc[UR8][R20.64+0x30] ;  /* 0x0000300814087981 */ /* 0x000ea8000c1e1b00 */
[----:B------:R-:W2:Y:S04]  /*10c0*/  LDG.E.64 R30, desc[UR8][R20.64+0x10] ;  /* 0x00001008141e7981 */ /* 0x000ea8000c1e1b00 */
[----:B------:R-:W2:Y:S01]  /*10d0*/  LDG.E.64 R34, desc[UR8][R20.64+0x40] ;  /* 0x0000400814227981 */ /* 0x000ea2000c1e1b00 */
[----:B---3--:R-:W-:Y:S02]  /*10e0*/  DADD R18, R10, -R18 ;  /* 0x000000000a127229 */ /* 0x008fe40000000812 */
[----:B-----5:R-:W-:-:S02]  /*10f0*/  DMUL R12, R32, R12 ;  /* 0x0000000c200c7228 */ /* 0x020fc40000000000 */
[----:B------:R-:W-:-:S06]  /*1100*/  DMUL R16, R32, R16 ;  /* 0x0000001020107228 */ /* 0x000fcc0000000000 */
[C---:B------:R-:W-:Y:S02]  /*1110*/  DFMA R12, R24.reuse, R22, R12 ;  /* 0x00000016180c722b */ /* 0x040fe4000000000c */
[----:B----4-:R-:W-:Y:S02]  /*1120*/  DFMA R16, R24, R28, R16 ;  /* 0x0000001c1810722b */ /* 0x010fe40000000010 */
[----:B------:R-:W-:-:S04]  /*1130*/  DMUL R6, R32, R6 ;  /* 0x0000000620067228 */ /* 0x000fc80000000000 */
[C---:B------:R-:W-:Y:S02]  /*1140*/  DFMA R12, R18.reuse, R26, R12 ;  /* 0x0000001a120c722b */ /* 0x040fe4000000000c */
[----:B--2---:R-:W-:Y:S02]  /*1150*/  DFMA R8, R18, R8, R16 ;  /* 0x000000081208722b */ /* 0x004fe40000000010 */
[----:B------:R-:W-:-:S04]  /*1160*/  DFMA R6, R24, R30, R6 ;  /* 0x0000001e1806722b */ /* 0x000fc80000000006 */
[----:B------:R-:W-:-:S04]  /*1170*/  DMUL R12, R32, R12 ;  /* 0x0000000c200c7228 */ /* 0x000fc80000000000 */
[----:B------:R-:W-:-:S04]  /*1180*/  DFMA R6, R18, R34, R6 ;  /* 0x000000221206722b */ /* 0x000fc80000000006 */
[----:B------:R-:W-:-:S08]  /*1190*/  DFMA R8, R24, R8, R12 ;  /* 0x000000081808722b */ /* 0x000fd0000000000c */
[----:B------:R-:W-:-:S08]  /*11a0*/  DFMA R6, R18, R6, R8 ;  /* 0x000000061206722b */ /* 0x000fd00000000008 */
[----:B------:R-:W-:-:S06]  /*11b0*/  DSETP.GEU.AND P1, PT, R6, R14, PT ;  /* 0x0000000e0600722a */ /* 0x000fcc0003f2e000 */
[----:B------:R-:W-:-:S08]  /*11c0*/  SEL R37, R36, R37, !P1 ;  /* 0x0000002524257207 */ /* 0x000fd00004800000 */
.L_x_4:
[----:B------:R1:W-:Y:S01]  /*11d0*/  STG.E.U8 desc[UR8][R4.64+0x3], R37 ;  /* 0x0000032504007986 */ /* 0x0003e2000c101108 */
[----:B------:R-:W-:Y:S05]  /*11e0*/  @!P0 BRA `(.L_x_6) ;  /* 0xffffffec00dc8947 */ /* 0x000fea000383ffff */
[----:B------:R-:W-:Y:S05]  /*11f0*/  EXIT ;  /* 0x000000000000794d */ /* 0x000fea0003800000 */
.L_x_7:
[----:B------:R-:W-:-:S00]  /*1200*/  BRA `(.L_x_7) ;  /* 0xfffffffc00fc7947 */ /* 0x000fc0000383ffff */
[----:B------:R-:W-:-:S00]  /*1210*/  NOP ;  /* 0x0000000000007918 */ /* 0x000fc00000000000 */
        /* <DEDUP_REMOVED lines=14> */
.L_x_8:


//--------------------- .nv.shared.reserved.0     --------------------------
	.section	.nv.shared.reserved.0,"aw",@nobits
	.weak		__nv_reservedSMEM_offset_0_alias
	.size		__nv_reservedSMEM_offset_0_alias, 0, 64
	.other		__nv_reservedSMEM_offset_0_alias,@"STO_CUDA_RESERVED_SHARED STV_DEFAULT"
__nv_reservedSMEM_offset_0_alias:
	.zero		0
	.zero		64


//--------------------- .nv.constant0._Z6kernelP6uchar4iP7COV_AVGi --------------------------
	.section	.nv.constant0._Z6kernelP6uchar4iP7COV_AVGi,"a",@progbits
	.sectionflags	@""
	.align	4
.nv.constant0._Z6kernelP6uchar4iP7COV_AVGi:
	.zero		924


//--------------------- SYMBOLS --------------------------

	.type		.nv.reservedSmem.offset0,@object
	.size		.nv.reservedSmem.offset0,0x4
